	.headerflags	@"EF_CUDA_TEXMODE_UNIFIED EF_CUDA_64BIT_ADDRESS EF_CUDA_SM86 EF_CUDA_VIRTUAL_SM(EF_CUDA_SM86)"
	.elftype	@"ET_EXEC"


//--------------------- .nv.info                  --------------------------
	.section	.nv.info,"",@"SHT_CUDA_INFO"
	.align	4


	//----- nvinfo : EIATTR_REGCOUNT
	.align		4
        /*0000*/ 	.byte	0x04, 0x2f
        /*0002*/ 	.short	(.L_1 - .L_0)
	.align		4
.L_0:
        /*0004*/ 	.word	index@(triton__0d1d2d3de)
        /*0008*/ 	.word	0x00000016


	//----- nvinfo : EIATTR_MAX_STACK_SIZE
	.align		4
.L_1:
        /*000c*/ 	.byte	0x04, 0x23
        /*000e*/ 	.short	(.L_3 - .L_2)
	.align		4
.L_2:
        /*0010*/ 	.word	index@(triton__0d1d2d3de)
        /*0014*/ 	.word	0x00000000


	//----- nvinfo : EIATTR_MIN_STACK_SIZE
	.align		4
.L_3:
        /*0018*/ 	.byte	0x04, 0x12
        /*001a*/ 	.short	(.L_5 - .L_4)
	.align		4
.L_4:
        /*001c*/ 	.word	index@(triton__0d1d2d3de)
        /*0020*/ 	.word	0x00000000


	//----- nvinfo : EIATTR_FRAME_SIZE
	.align		4
.L_5:
        /*0024*/ 	.byte	0x04, 0x11
        /*0026*/ 	.short	(.L_7 - .L_6)
	.align		4
.L_6:
        /*0028*/ 	.word	index@(triton__0d1d2d3de)
        /*002c*/ 	.word	0x00000000
.L_7:


//--------------------- .nv.info.triton__0d1d2d3de --------------------------
	.section	.nv.info.triton__0d1d2d3de,"",@"SHT_CUDA_INFO"
	.align	4


	//----- nvinfo : EIATTR_CUDA_API_VERSION
	.align		4
        /*0000*/ 	.byte	0x04, 0x37
        /*0002*/ 	.short	(.L_9 - .L_8)
.L_8:
        /*0004*/ 	.word	0x0000007b


	//----- nvinfo : EIATTR_SW2861232_WAR
	.align		4
.L_9:
        /*0008*/ 	.byte	0x01, 0x35
	.zero		2


	//----- nvinfo : EIATTR_PARAM_CBANK
	.align		4
        /*000c*/ 	.byte	0x04, 0x0a
        /*000e*/ 	.short	(.L_11 - .L_10)
	.align		4
.L_10:
        /*0010*/ 	.word	index@(.nv.constant0.triton__0d1d2d3de)
        /*0014*/ 	.short	0x0160
        /*0016*/ 	.short	0x001c


	//----- nvinfo : EIATTR_CBANK_PARAM_SIZE
	.align		4
.L_11:
        /*0018*/ 	.byte	0x03, 0x19
        /*001a*/ 	.short	0x001c


	//----- nvinfo : EIATTR_KPARAM_INFO
	.align		4
        /*001c*/ 	.byte	0x04, 0x17
        /*001e*/ 	.short	(.L_13 - .L_12)
.L_12:
        /*0020*/ 	.word	0x00000000
        /*0024*/ 	.short	0x0003
        /*0026*/ 	.short	0x0018
        /*0028*/ 	.byte	0x00, 0xf0, 0x11, 0x00


	//----- nvinfo : EIATTR_KPARAM_INFO
	.align		4
.L_13:
        /*002c*/ 	.byte	0x04, 0x17
        /*002e*/ 	.short	(.L_15 - .L_14)
.L_14:
        /*0030*/ 	.word	0x00000000
        /*0034*/ 	.short	0x0002
        /*0036*/ 	.short	0x0010
        /*0038*/ 	.byte	0x00, 0xf0, 0x21, 0x00


	//----- nvinfo : EIATTR_KPARAM_INFO
	.align		4
.L_15:
        /*003c*/ 	.byte	0x04, 0x17
        /*003e*/ 	.short	(.L_17 - .L_16)
.L_16:
        /*0040*/ 	.word	0x00000000
        /*0044*/ 	.short	0x0001
        /*0046*/ 	.short	0x0008
        /*0048*/ 	.byte	0x00, 0xf0, 0x21, 0x00


	//----- nvinfo : EIATTR_KPARAM_INFO
	.align		4
.L_17:
        /*004c*/ 	.byte	0x04, 0x17
        /*004e*/ 	.short	(.L_19 - .L_18)
.L_18:
        /*0050*/ 	.word	0x00000000
        /*0054*/ 	.short	0x0000
        /*0056*/ 	.short	0x0000
        /*0058*/ 	.byte	0x00, 0xf0, 0x21, 0x00


	//----- nvinfo : EIATTR_MAXREG_COUNT
	.align		4
.L_19:
        /*005c*/ 	.byte	0x03, 0x1b
        /*005e*/ 	.short	0x00ff


	//----- nvinfo : EIATTR_EXIT_INSTR_OFFSETS
	.align		4
        /*0060*/ 	.byte	0x04, 0x1c
        /*0062*/ 	.short	(.L_21 - .L_20)


	//   ....[0]....
.L_20:
        /*0064*/ 	.word	0x000002e0


	//   ....[1]....
        /*0068*/ 	.word	0x00000300


	//----- nvinfo : EIATTR_MAX_THREADS
	.align		4
.L_21:
        /*006c*/ 	.byte	0x04, 0x05
        /*006e*/ 	.short	(.L_23 - .L_22)
.L_22:
        /*0070*/ 	.word	0x00000100
        /*0074*/ 	.word	0x00000001
        /*0078*/ 	.word	0x00000001
.L_23:


//--------------------- .nv.rel.action            --------------------------
	.section	.nv.rel.action,"",@"SHT_CUDA_RELOCINFO"
	.align	8
	.sectionentsize	8
        /*0000*/ 	.byte	0x73, 0x00, 0x00, 0x00, 0x00, 0x00, 0x00, 0x00, 0x00, 0x00, 0x00, 0x11, 0x25, 0x00, 0x05, 0x36


//--------------------- .nv.constant0.triton__0d1d2d3de --------------------------
	.section	.nv.constant0.triton__0d1d2d3de,"a",@progbits
	.align	4
.nv.constant0.triton__0d1d2d3de:
	.zero		380


//--------------------- .text.triton__0d1d2d3de   --------------------------
	.section	.text.triton__0d1d2d3de,"ax",@progbits
	.sectioninfo	@"SHI_REGISTERS=22"
	.align	128
        .global         triton__0d1d2d3de
        .type           triton__0d1d2d3de,@function
        .size           triton__0d1d2d3de,(.L_x_1 - triton__0d1d2d3de)
        .other          triton__0d1d2d3de,@"STO_CUDA_ENTRY STV_DEFAULT"
triton__0d1d2d3de:
.text.triton__0d1d2d3de:
[----:B------:R-:W-:-:S02]  /*0000*/  IMAD.MOV.U32 R1, RZ, RZ, c[0x0][0x28] ;  /* 0x00000a00ff017624 */ /* 0x000fc400078e00ff */
[----:B------:R-:W0:Y:S01]  /*0010*/  S2R R0, SR_TID.X ;  /* 0x0000000000007919 */ /* 0x000e220000002100 */
[----:B------:R-:W-:Y:S01]  /*0020*/  IMAD.MOV.U32 R8, RZ, RZ, 0x8 ;  /* 0x00000008ff087424 */ /* 0x000fe200078e00ff */
[----:B------:R-:W-:Y:S01]  /*0030*/  CS2R R6, SRZ ;  /* 0x0000000000067805 */ /* 0x000fe2000001ff00 */
[----:B------:R-:W-:Y:S01]  /*0040*/  CS2R R4, SRZ ;  /* 0x0000000000047805 */ /* 0x000fe2000001ff00 */
[----:B------:R-:W1:Y:S01]  /*0050*/  S2R R3, SR_CTAID.X ;  /* 0x0000000000037919 */ /* 0x000e620000002500 */
[----:B------:R-:W-:Y:S01]  /*0060*/  ULDC.64 UR4, c[0x0][0x118] ;  /* 0x0000460000047ab9 */ /* 0x000fe20000000a00 */
[----:B0-----:R-:W-:-:S05]  /*0070*/  IMAD.SHL.U32 R0, R0, 0x2, RZ ;  /* 0x0000000200007824 */ /* 0x001fca00078e00ff */
[----:B------:R-:W-:-:S05]  /*0080*/  LOP3.LUT R0, R0, 0x1fe, RZ, 0xc0, !PT ;  /* 0x000001fe00007812 */ /* 0x000fca00078ec0ff */
[----:B-1----:R-:W-:-:S04]  /*0090*/  IMAD R0, R3, 0x200, R0 ;  /* 0x0000020003007824 */ /* 0x002fc800078e0200 */
[C---:B------:R-:W-:Y:S01]  /*00a0*/  IMAD.HI R2, R0.reuse, 0x77280773, RZ ;  /* 0x7728077300027827 */ /* 0x040fe200078e02ff */
[----:B------:R-:W-:-:S04]  /*00b0*/  ISETP.GE.AND P0, PT, R0, c[0x0][0x178], PT ;  /* 0x00005e0000007a0c */ /* 0x000fc80003f06270 */
[----:B------:R-:W-:-:S04]  /*00c0*/  SHF.R.U32.HI R3, RZ, 0x1f, R2 ;  /* 0x0000001fff037819 */ /* 0x000fc80000011602 */
[----:B------:R-:W-:-:S05]  /*00d0*/  LEA.HI.SX32 R3, R2, R3, 0x14 ;  /* 0x0000000302037211 */ /* 0x000fca00078fa2ff */
[----:B------:R-:W-:-:S05]  /*00e0*/  IMAD.WIDE R8, R3, R8, c[0x0][0x160] ;  /* 0x0000580003087625 */ /* 0x000fca00078e0208 */
[----:B------:R0:W2:Y:S04]  /*00f0*/  @!P0 LDG.E.EL.64 R6, [R8.64] ;  /* 0x0000000408068981 */ /* 0x0000a8000c2e1b00 */
[----:B------:R0:W3:Y:S01]  /*0100*/  @!P0 LDG.E.EL.64 R4, [R8.64] ;  /* 0x0000000408048981 */ /* 0x0000e2000c2e1b00 */
[----:B------:R-:W-:Y:S01]  /*0110*/  IMAD.MOV.U32 R19, RZ, RZ, 0x4 ;  /* 0x00000004ff137424 */ /* 0x000fe200078e00ff */
[----:B------:R-:W-:-:S03]  /*0120*/  CS2R R2, SRZ ;  /* 0x0000000000027805 */ /* 0x000fc6000001ff00 */
[----:B------:R-:W-:-:S05]  /*0130*/  IMAD.WIDE R10, R0, R19, c[0x0][0x168] ;  /* 0x00005a00000a7625 */ /* 0x000fca00078e0213 */
[----:B------:R1:W4:Y:S01]  /*0140*/  @!P0 LDG.E.64 R2, [R10.64] ;  /* 0x000000040a028981 */ /* 0x000322000c1e1b00 */
[----:B------:R-:W-:-:S05]  /*0150*/  IMAD.HI R12, R0, 0x2e8ba2e9, RZ ;  /* 0x2e8ba2e9000c7827 */ /* 0x000fca00078e02ff */
[----:B------:R-:W-:-:S04]  /*0160*/  SHF.R.U32.HI R13, RZ, 0x1f, R12 ;  /* 0x0000001fff0d7819 */ /* 0x000fc8000001160c */
[----:B------:R-:W-:-:S05]  /*0170*/  LEA.HI.SX32 R13, R12, R13, 0x1b ;  /* 0x0000000d0c0d7211 */ /* 0x000fca00078fdaff */
[----:B------:R-:W-:-:S05]  /*0180*/  IMAD.HI R12, R13, 0x51eb851f, RZ ;  /* 0x51eb851f0d0c7827 */ /* 0x000fca00078e02ff */
[----:B------:R-:W-:-:S04]  /*0190*/  SHF.R.U32.HI R15, RZ, 0x1f, R12 ;  /* 0x0000001fff0f7819 */ /* 0x000fc8000001160c */
[----:B------:R-:W-:-:S05]  /*01a0*/  LEA.HI.SX32 R12, R12, R15, 0x1c ;  /* 0x0000000f0c0c7211 */ /* 0x000fca00078fe2ff */
[----:B0-----:R-:W-:-:S06]  /*01b0*/  IMAD R8, R12, -0x32, R13 ;  /* 0xffffffce0c087824 */ /* 0x001fcc00078e020d */
[----:B------:R-:W0:Y:S01]  /*01c0*/  I2F.F64 R8, R8 ;  /* 0x0000000800087312 */ /* 0x000e220000201c00 */
[----:B--2---:R-:W2:-:S04]  /*01d0*/  DSETP.NAN.AND P2, PT, R6, R6, PT ;  /* 0x000000060600722a */ /* 0x004e880003f48000 */
[----:B---3--:R-:W1:Y:S02]  /*01e0*/  DSETP.NAN.AND P1, PT, R4, R4, PT ;  /* 0x000000040400722a */ /* 0x008e640003f28000 */
[----:B--2---:R-:W-:Y:S02]  /*01f0*/  FSEL R15, R6, RZ, P2 ;  /* 0x000000ff060f7208 */ /* 0x004fe40001000000 */
[----:B------:R-:W2:Y:S01]  /*0200*/  DSETP.GEU.AND P4, PT, R6, 50, PT ;  /* 0x404900000600742a */ /* 0x000ea20003f8e000 */
[----:B------:R-:W-:Y:S02]  /*0210*/  FSEL R17, R7, 3.140625, P2 ;  /* 0x4049000007117808 */ /* 0x000fe40001000000 */
[----:B-1----:R-:W-:Y:S01]  /*0220*/  FSEL R11, R4, RZ, P1 ;  /* 0x000000ff040b7208 */ /* 0x002fe20000800000 */
[----:B------:R-:W1:Y:S01]  /*0230*/  DSETP.GEU.AND P3, PT, R4, 50, PT ;  /* 0x404900000400742a */ /* 0x000e620003f6e000 */
[----:B------:R-:W-:Y:S02]  /*0240*/  FSEL R13, R5, 3.140625, P1 ;  /* 0x40490000050d7808 */ /* 0x000fe40000800000 */
[----:B--2---:R-:W-:-:S02]  /*0250*/  FSEL R6, R6, R15, !P4 ;  /* 0x0000000f06067208 */ /* 0x004fc40006000000 */
[----:B------:R-:W-:Y:S02]  /*0260*/  FSEL R7, R7, R17, !P4 ;  /* 0x0000001107077208 */ /* 0x000fe40006000000 */
[----:B-1----:R-:W-:Y:S02]  /*0270*/  FSEL R4, R4, R11, !P3 ;  /* 0x0000000b04047208 */ /* 0x002fe40005800000 */
[----:B------:R-:W-:Y:S02]  /*0280*/  FSEL R5, R5, R13, !P3 ;  /* 0x0000000d05057208 */ /* 0x000fe40005800000 */
[----:B0-----:R-:W4:-:S04]  /*0290*/  DSETP.GT.AND P2, PT, R6, R8, PT ;  /* 0x000000080600722a */ /* 0x001f080003f44000 */
[----:B------:R0:W1:Y:S02]  /*02a0*/  DSETP.GT.AND P1, PT, R4, R8, PT ;  /* 0x000000080400722a */ /* 0x0000640003f24000 */
[----:B0-----:R-:W-:Y:S01]  /*02b0*/  IMAD.WIDE R4, R0, R19, c[0x0][0x170] ;  /* 0x00005c0000047625 */ /* 0x001fe200078e0213 */
[----:B----4-:R-:W-:-:S03]  /*02c0*/  SEL R2, R2, RZ, P2 ;  /* 0x000000ff02027207 */ /* 0x010fc60001000000 */
[----:B-1----:R-:W-:Y:S01]  /*02d0*/  SEL R3, R3, RZ, P1 ;  /* 0x000000ff03037207 */ /* 0x002fe20000800000 */
[----:B------:R-:W-:Y:S07]  /*02e0*/  @P0 EXIT ;  /* 0x000000000000094d */ /* 0x000fee0003800000 */
[----:B------:R-:W-:Y:S01]  /*02f0*/  STG.E.64 [R4.64], R2 ;  /* 0x0000000204007986 */ /* 0x000fe2000c101b04 */
[----:B------:R-:W-:Y:S05]  /*0300*/  EXIT ;  /* 0x000000000000794d */ /* 0x000fea0003800000 */
.L_x_0:
[----:B------:R-:W-:-:S00]  /*0310*/  BRA `(.L_x_0) ;  /* 0xfffffff000007947 */ /* 0x000fc0000383ffff */
[----:B------:R-:W-:-:S00]  /*0320*/  NOP ;  /* 0x0000000000007918 */ /* 0x000fc00000000000 */
        /* <DEDUP_REMOVED lines=13> */
.L_x_1:
